//
// Generated by NVIDIA NVVM Compiler
//
// Compiler Build ID: CL-36424714
// Cuda compilation tools, release 13.0, V13.0.88
// Based on NVVM 20.0.0
//

.version 9.0
.target sm_100
.address_size 64

	// .globl	_Z19compute_temperaturePdS_S_didS_
// _ZZ19compute_temperaturePdS_S_didS_E6s_data has been demoted

.visible .entry _Z19compute_temperaturePdS_S_didS_(
	.param .u64 .ptr .align 1 _Z19compute_temperaturePdS_S_didS__param_0,
	.param .u64 .ptr .align 1 _Z19compute_temperaturePdS_S_didS__param_1,
	.param .u64 .ptr .align 1 _Z19compute_temperaturePdS_S_didS__param_2,
	.param .f64 _Z19compute_temperaturePdS_S_didS__param_3,
	.param .u32 _Z19compute_temperaturePdS_S_didS__param_4,
	.param .f64 _Z19compute_temperaturePdS_S_didS__param_5,
	.param .u64 .ptr .align 1 _Z19compute_temperaturePdS_S_didS__param_6
)
{
	.reg .pred 	%p<13>;
	.reg .b32 	%r<31>;
	.reg .b64 	%rd<27>;
	.reg .b64 	%fd<25>;
	// demoted variable
	.shared .align 8 .b8 _ZZ19compute_temperaturePdS_S_didS_E6s_data[2048];
	ld.param.u64 	%rd5, [_Z19compute_temperaturePdS_S_didS__param_0];
	ld.param.u64 	%rd6, [_Z19compute_temperaturePdS_S_didS__param_1];
	ld.param.u64 	%rd3, [_Z19compute_temperaturePdS_S_didS__param_2];
	ld.param.f64 	%fd5, [_Z19compute_temperaturePdS_S_didS__param_3];
	ld.param.u32 	%r15, [_Z19compute_temperaturePdS_S_didS__param_4];
	ld.param.f64 	%fd23, [_Z19compute_temperaturePdS_S_didS__param_5];
	ld.param.u64 	%rd4, [_Z19compute_temperaturePdS_S_didS__param_6];
	cvta.to.global.u64 	%rd1, %rd6;
	cvta.to.global.u64 	%rd2, %rd5;
	mov.u32 	%r1, %ctaid.x;
	mov.u32 	%r2, %ntid.x;
	mov.u32 	%r16, %tid.x;
	mad.lo.s32 	%r3, %r1, %r2, %r16;
	mov.u32 	%r4, %ctaid.y;
	mov.u32 	%r5, %ntid.y;
	mov.u32 	%r17, %tid.y;
	mad.lo.s32 	%r18, %r4, %r5, %r17;
	mul.lo.s32 	%r7, %r15, %r18;
	add.s32 	%r8, %r7, %r3;
	mad.lo.s32 	%r9, %r17, %r2, %r16;
	max.s32 	%r19, %r3, %r18;
	setp.ge.s32 	%p1, %r19, %r15;
	mov.f64 	%fd24, 0d0000000000000000;
	@%p1 bra 	$L__BB0_5;
	setp.ne.s32 	%p2, %r3, 0;
	add.s32 	%r20, %r15, -1;
	setp.ne.s32 	%p3, %r3, %r20;
	and.pred  	%p4, %p2, %p3;
	setp.ne.s32 	%p5, %r18, 0;
	and.pred  	%p6, %p5, %p4;
	setp.ne.s32 	%p7, %r18, %r20;
	and.pred  	%p8, %p6, %p7;
	@%p8 bra 	$L__BB0_3;
	mul.wide.s32 	%rd20, %r8, 8;
	add.s64 	%rd21, %rd1, %rd20;
	st.global.f64 	[%rd21], %fd23;
	bra.uni 	$L__BB0_4;
$L__BB0_3:
	sub.s32 	%r21, %r7, %r15;
	add.s32 	%r22, %r21, %r3;
	add.s32 	%r23, %r8, %r15;
	cvta.to.global.u64 	%rd7, %rd3;
	mul.wide.s32 	%rd8, %r8, 8;
	add.s64 	%rd9, %rd7, %rd8;
	ld.global.f64 	%fd8, [%rd9];
	mul.wide.s32 	%rd10, %r22, 8;
	add.s64 	%rd11, %rd2, %rd10;
	ld.global.f64 	%fd9, [%rd11];
	mul.wide.s32 	%rd12, %r23, 8;
	add.s64 	%rd13, %rd2, %rd12;
	ld.global.f64 	%fd10, [%rd13];
	add.f64 	%fd11, %fd9, %fd10;
	cvt.s64.s32 	%rd14, %r7;
	cvt.s64.s32 	%rd15, %r3;
	add.s64 	%rd16, %rd15, %rd14;
	shl.b64 	%rd17, %rd16, 3;
	add.s64 	%rd18, %rd2, %rd17;
	ld.global.f64 	%fd12, [%rd18+-8];
	add.f64 	%fd13, %fd11, %fd12;
	ld.global.f64 	%fd14, [%rd18+8];
	add.f64 	%fd15, %fd13, %fd14;
	fma.rn.f64 	%fd16, %fd5, %fd8, %fd15;
	mul.f64 	%fd23, %fd16, 0d3FD0000000000000;
	add.s64 	%rd19, %rd1, %rd8;
	st.global.f64 	[%rd19], %fd23;
$L__BB0_4:
	mul.wide.s32 	%rd22, %r8, 8;
	add.s64 	%rd23, %rd2, %rd22;
	ld.global.f64 	%fd17, [%rd23];
	sub.f64 	%fd18, %fd23, %fd17;
	abs.f64 	%fd24, %fd18;
$L__BB0_5:
	shl.b32 	%r24, %r9, 3;
	mov.u32 	%r25, _ZZ19compute_temperaturePdS_S_didS_E6s_data;
	add.s32 	%r10, %r25, %r24;
	st.shared.f64 	[%r10], %fd24;
	bar.sync 	0;
	mul.lo.s32 	%r30, %r2, %r5;
	setp.lt.u32 	%p9, %r30, 2;
	@%p9 bra 	$L__BB0_9;
$L__BB0_6:
	shr.u32 	%r13, %r30, 1;
	setp.ge.u32 	%p10, %r9, %r13;
	@%p10 bra 	$L__BB0_8;
	ld.shared.f64 	%fd19, [%r10];
	shl.b32 	%r26, %r13, 3;
	add.s32 	%r27, %r10, %r26;
	ld.shared.f64 	%fd20, [%r27];
	max.f64 	%fd21, %fd19, %fd20;
	st.shared.f64 	[%r10], %fd21;
$L__BB0_8:
	bar.sync 	0;
	setp.gt.u32 	%p11, %r30, 3;
	mov.u32 	%r30, %r13;
	@%p11 bra 	$L__BB0_6;
$L__BB0_9:
	setp.ne.s32 	%p12, %r9, 0;
	@%p12 bra 	$L__BB0_11;
	mov.u32 	%r28, %nctaid.x;
	mad.lo.s32 	%r29, %r4, %r28, %r1;
	ld.shared.f64 	%fd22, [_ZZ19compute_temperaturePdS_S_didS_E6s_data];
	cvta.to.global.u64 	%rd24, %rd4;
	mul.wide.s32 	%rd25, %r29, 8;
	add.s64 	%rd26, %rd24, %rd25;
	st.global.f64 	[%rd26], %fd22;
$L__BB0_11:
	ret;

}


// ===== COMPILED SASS (sm_100) =====

	.target	sm_100

	.elftype	@"ET_EXEC"


//--------------------- .note.nv.tkinfo           --------------------------
	.section	.note.nv.tkinfo,"",@"SHT_NOTE"
	.sectionflags	@"SHF_NOTE_NV_TKINFO"
	.tkinfo
        /*0018*/ 	.word	0x00000002
        /*0030*/ 	.string	""
        /*0030*/ 	.string	"ptxas"
        /*0030*/ 	.string	"Cuda compilation tools, release 13.0, V13.0.88"
        /*0030*/ 	.string	"Build cuda_13.0.r13.0/compiler.36424714_0"
        /*0030*/ 	.string	"-arch sm_100 -m 64 "



//--------------------- .note.nv.cuinfo           --------------------------
	.section	.note.nv.cuinfo,"",@"SHT_NOTE"
	.sectionflags	@"SHF_NOTE_NV_CUINFO"
        /*0018*/ 	.short	0x0002
        /*001a*/ 	.short	0x0064
        /*001c*/ 	.short	0x0082
	.zero		2


//--------------------- .nv.info                  --------------------------
	.section	.nv.info,"",@"SHT_CUDA_INFO"
	.align	4


	//----- nvinfo : EIATTR_REGCOUNT
	.align		4
        /*0000*/ 	.byte	0x04, 0x2f
        /*0002*/ 	.short	(.L_1 - .L_0)
	.align		4
.L_0:
        /*0004*/ 	.word	index@(_Z19compute_temperaturePdS_S_didS_)
        /*0008*/ 	.word	0x0000001a


	//----- nvinfo : EIATTR_FRAME_SIZE
	.align		4
.L_1:
        /*000c*/ 	.byte	0x04, 0x11
        /*000e*/ 	.short	(.L_3 - .L_2)
	.align		4
.L_2:
        /*0010*/ 	.word	index@(_Z19compute_temperaturePdS_S_didS_)
        /*0014*/ 	.word	0x00000000


	//----- nvinfo : EIATTR_MIN_STACK_SIZE
	.align		4
.L_3:
        /*0018*/ 	.byte	0x04, 0x12
        /*001a*/ 	.short	(.L_5 - .L_4)
	.align		4
.L_4:
        /*001c*/ 	.word	index@(_Z19compute_temperaturePdS_S_didS_)
        /*0020*/ 	.word	0x00000000
.L_5:


//--------------------- .nv.compat                --------------------------
	.section	.nv.compat,"",@"SHT_CUDA_COMPAT_INFO"
	.align	4
        /*0000*/ 	.byte	0x02, 0x09, 0x00, 0x00, 0x02, 0x02, 0x01, 0x00, 0x02, 0x05, 0x05, 0x00, 0x03, 0x07, 0x01, 0x01
        /*0010*/ 	.byte	0x02, 0x03, 0x00, 0x00, 0x02, 0x06, 0x01, 0x00, 0x04, 0x0b, 0x08, 0x00, 0x01, 0x00, 0x00, 0x00
        /*0020*/ 	.byte	0x00, 0x00, 0x00, 0x00


//--------------------- .nv.info._Z19compute_temperaturePdS_S_didS_ --------------------------
	.section	.nv.info._Z19compute_temperaturePdS_S_didS_,"",@"SHT_CUDA_INFO"
	.sectionflags	@""
	.align	4


	//----- nvinfo : EIATTR_CUDA_API_VERSION
	.align		4
        /*0000*/ 	.byte	0x04, 0x37
        /*0002*/ 	.short	(.L_7 - .L_6)
.L_6:
        /*0004*/ 	.word	0x00000082


	//----- nvinfo : EIATTR_KPARAM_INFO
	.align		4
.L_7:
        /*0008*/ 	.byte	0x04, 0x17
        /*000a*/ 	.short	(.L_9 - .L_8)
.L_8:
        /*000c*/ 	.word	0x00000000
        /*0010*/ 	.short	0x0006
        /*0012*/ 	.short	0x0030
        /*0014*/ 	.byte	0x00, 0xf5, 0x21, 0x00


	//----- nvinfo : EIATTR_KPARAM_INFO
	.align		4
.L_9:
        /*0018*/ 	.byte	0x04, 0x17
        /*001a*/ 	.short	(.L_11 - .L_10)
.L_10:
        /*001c*/ 	.word	0x00000000
        /*0020*/ 	.short	0x0005
        /*0022*/ 	.short	0x0028
        /*0024*/ 	.byte	0x00, 0xf0, 0x21, 0x00


	//----- nvinfo : EIATTR_KPARAM_INFO
	.align		4
.L_11:
        /*0028*/ 	.byte	0x04, 0x17
        /*002a*/ 	.short	(.L_13 - .L_12)
.L_12:
        /*002c*/ 	.word	0x00000000
        /*0030*/ 	.short	0x0004
        /*0032*/ 	.short	0x0020
        /*0034*/ 	.byte	0x00, 0xf0, 0x11, 0x00


	//----- nvinfo : EIATTR_KPARAM_INFO
	.align		4
.L_13:
        /*0038*/ 	.byte	0x04, 0x17
        /*003a*/ 	.short	(.L_15 - .L_14)
.L_14:
        /*003c*/ 	.word	0x00000000
        /*0040*/ 	.short	0x0003
        /*0042*/ 	.short	0x0018
        /*0044*/ 	.byte	0x00, 0xf0, 0x21, 0x00


	//----- nvinfo : EIATTR_KPARAM_INFO
	.align		4
.L_15:
        /*0048*/ 	.byte	0x04, 0x17
        /*004a*/ 	.short	(.L_17 - .L_16)
.L_16:
        /*004c*/ 	.word	0x00000000
        /*0050*/ 	.short	0x0002
        /*0052*/ 	.short	0x0010
        /*0054*/ 	.byte	0x00, 0xf5, 0x21, 0x00


	//----- nvinfo : EIATTR_KPARAM_INFO
	.align		4
.L_17:
        /*0058*/ 	.byte	0x04, 0x17
        /*005a*/ 	.short	(.L_19 - .L_18)
.L_18:
        /*005c*/ 	.word	0x00000000
        /*0060*/ 	.short	0x0001
        /*0062*/ 	.short	0x0008
        /*0064*/ 	.byte	0x00, 0xf5, 0x21, 0x00


	//----- nvinfo : EIATTR_KPARAM_INFO
	.align		4
.L_19:
        /*0068*/ 	.byte	0x04, 0x17
        /*006a*/ 	.short	(.L_21 - .L_20)
.L_20:
        /*006c*/ 	.word	0x00000000
        /*0070*/ 	.short	0x0000
        /*0072*/ 	.short	0x0000
        /*0074*/ 	.byte	0x00, 0xf5, 0x21, 0x00


	//----- nvinfo : EIATTR_SPARSE_MMA_MASK
	.align		4
.L_21:
        /*0078*/ 	.byte	0x03, 0x50
        /*007a*/ 	.short	0x0000


	//----- nvinfo : EIATTR_MAXREG_COUNT
	.align		4
        /*007c*/ 	.byte	0x03, 0x1b
        /*007e*/ 	.short	0x00ff


	//----- nvinfo : EIATTR_NUM_BARRIERS
	.align		4
        /*0080*/ 	.byte	0x02, 0x4c
        /*0082*/ 	.byte	0x01
	.zero		1


	//----- nvinfo : EIATTR_MERCURY_ISA_VERSION
	.align		4
        /*0084*/ 	.byte	0x03, 0x5f
        /*0086*/ 	.short	0x0101


	//----- nvinfo : EIATTR_VRC_CTA_INIT_COUNT
	.align		4
        /*0088*/ 	.byte	0x02, 0x4a
	.zero		1
	.zero		1


	//----- nvinfo : EIATTR_EXIT_INSTR_OFFSETS
	.align		4
        /*008c*/ 	.byte	0x04, 0x1c
        /*008e*/ 	.short	(.L_23 - .L_22)


	//   ....[0]....
.L_22:
        /*0090*/ 	.word	0x000005f0


	//   ....[1]....
        /*0094*/ 	.word	0x00000690


	//----- nvinfo : EIATTR_CRS_STACK_SIZE
	.align		4
.L_23:
        /*0098*/ 	.byte	0x04, 0x1e
        /*009a*/ 	.short	(.L_25 - .L_24)
.L_24:
        /*009c*/ 	.word	0x00000000


	//----- nvinfo : EIATTR_CBANK_PARAM_SIZE
	.align		4
.L_25:
        /*00a0*/ 	.byte	0x03, 0x19
        /*00a2*/ 	.short	0x0038


	//----- nvinfo : EIATTR_PARAM_CBANK
	.align		4
        /*00a4*/ 	.byte	0x04, 0x0a
        /*00a6*/ 	.short	(.L_27 - .L_26)
	.align		4
.L_26:
        /*00a8*/ 	.word	index@(.nv.constant0._Z19compute_temperaturePdS_S_didS_)
        /*00ac*/ 	.short	0x0380
        /*00ae*/ 	.short	0x0038


	//----- nvinfo : EIATTR_SW_WAR
	.align		4
.L_27:
        /*00b0*/ 	.byte	0x04, 0x36
        /*00b2*/ 	.short	(.L_29 - .L_28)
.L_28:
        /*00b4*/ 	.word	0x00000008
.L_29:


//--------------------- .nv.callgraph             --------------------------
	.section	.nv.callgraph,"",@"SHT_CUDA_CALLGRAPH"
	.align	4
	.sectionentsize	8
	.align		4
        /*0000*/ 	.word	0x00000000
	.align		4
        /*0004*/ 	.word	0xffffffff
	.align		4
        /*0008*/ 	.word	0x00000000
	.align		4
        /*000c*/ 	.word	0xfffffffe
	.align		4
        /*0010*/ 	.word	0x00000000
	.align		4
        /*0014*/ 	.word	0xfffffffd
	.align		4
        /*0018*/ 	.word	0x00000000
	.align		4
        /*001c*/ 	.word	0xfffffffc


//--------------------- .text._Z19compute_temperaturePdS_S_didS_ --------------------------
	.section	.text._Z19compute_temperaturePdS_S_didS_,"ax",@progbits
	.align	128
        .global         _Z19compute_temperaturePdS_S_didS_
        .type           _Z19compute_temperaturePdS_S_didS_,@function
        .size           _Z19compute_temperaturePdS_S_didS_,(.L_x_7 - _Z19compute_temperaturePdS_S_didS_)
        .other          _Z19compute_temperaturePdS_S_didS_,@"STO_CUDA_ENTRY STV_DEFAULT"
_Z19compute_temperaturePdS_S_didS_:
.text._Z19compute_temperaturePdS_S_didS_:
[----:B------:R-:W-:Y:S01]  /*0000*/  LDC R1, c[0x0][0x37c] ;  /* 0x0000df00ff017b82 */ /* 0x000fe20000000800 */
[----:B------:R-:W0:Y:S07]  /*0010*/  S2R R5, SR_TID.X ;  /* 0x0000000000057919 */ /* 0x000e2e0000002100 */
[----:B------:R-:W0:Y:S01]  /*0020*/  S2UR UR8, SR_CTAID.X ;  /* 0x00000000000879c3 */ /* 0x000e220000002500 */
[----:B------:R-:W1:Y:S01]  /*0030*/  LDCU UR5, c[0x0][0x3a0] ;  /* 0x00007400ff0577ac */ /* 0x000e620008000800 */
[----:B------:R-:W-:Y:S01]  /*0040*/  BSSY.RECONVERGENT B0, `(.L_x_0) ;  /* 0x000003e000007945 */ /* 0x000fe20003800200 */
[----:B------:R-:W2:Y:S01]  /*0050*/  S2R R3, SR_TID.Y ;  /* 0x0000000000037919 */ /* 0x000ea20000002200 */
[----:B------:R-:W-:Y:S01]  /*0060*/  CS2R R6, SRZ ;  /* 0x0000000000067805 */ /* 0x000fe2000001ff00 */
[----:B------:R-:W3:Y:S01]  /*0070*/  LDCU.64 UR6, c[0x0][0x358] ;  /* 0x00006b00ff0677ac */ /* 0x000ee20008000a00 */
[----:B------:R-:W4:Y:S02]  /*0080*/  S2R R0, SR_CTAID.Y ;  /* 0x0000000000007919 */ /* 0x000f240000002600 */
[----:B------:R-:W0:Y:S01]  /*0090*/  LDC R4, c[0x0][0x360] ;  /* 0x0000d800ff047b82 */ /* 0x000e220000000800 */
[----:B------:R-:W4:Y:S01]  /*00a0*/  LDCU UR9, c[0x0][0x364] ;  /* 0x00006c80ff0977ac */ /* 0x000f220008000800 */
[----:B0-----:R-:W-:-:S02]  /*00b0*/  IMAD R14, R4, UR8, R5 ;  /* 0x00000008040e7c24 */ /* 0x001fc4000f8e0205 */
[----:B--2---:R-:W-:Y:S02]  /*00c0*/  IMAD R5, R4, R3, R5 ;  /* 0x0000000304057224 */ /* 0x004fe400078e0205 */
[----:B----4-:R-:W-:-:S05]  /*00d0*/  IMAD R9, R0, UR9, R3 ;  /* 0x0000000900097c24 */ /* 0x010fca000f8e0203 */
[----:B------:R-:W-:-:S04]  /*00e0*/  VIMNMX R2, PT, PT, R14, R9, !PT ;  /* 0x000000090e027248 */ /* 0x000fc80007fe0100 */
[----:B-1----:R-:W-:-:S13]  /*00f0*/  ISETP.GE.AND P0, PT, R2, UR5, PT ;  /* 0x0000000502007c0c */ /* 0x002fda000bf06270 */
[----:B---3--:R-:W-:Y:S05]  /*0100*/  @P0 BRA `(.L_x_1) ;  /* 0x0000000000c40947 */ /* 0x008fea0003800000 */
[----:B------:R-:W-:Y:S02]  /*0110*/  UIADD3 UR4, UPT, UPT, UR5, -0x1, URZ ;  /* 0xffffffff05047890 */ /* 0x000fe4000fffe0ff */
[----:B------:R-:W-:Y:S01]  /*0120*/  IMAD R7, R9, UR5, RZ ;  /* 0x0000000509077c24 */ /* 0x000fe2000f8e02ff */
[----:B------:R-:W0:Y:S01]  /*0130*/  LDC.64 R2, c[0x0][0x380] ;  /* 0x0000e000ff027b82 */ /* 0x000e220000000a00 */
[----:B------:R-:W1:Y:S01]  /*0140*/  LDCU.64 UR10, c[0x0][0x3a8] ;  /* 0x00007500ff0a77ac */ /* 0x000e620008000a00 */
[----:B------:R-:W-:Y:S01]  /*0150*/  BSSY.RECONVERGENT B1, `(.L_x_2) ;  /* 0x0000029000017945 */ /* 0x000fe20003800200 */
[C---:B------:R-:W-:Y:S01]  /*0160*/  IMAD.IADD R6, R14.reuse, 0x1, R7 ;  /* 0x000000010e067824 */ /* 0x040fe200078e0207 */
[----:B------:R-:W-:-:S04]  /*0170*/  ISETP.NE.AND P0, PT, R14, UR4, PT ;  /* 0x000000040e007c0c */ /* 0x000fc8000bf05270 */
[----:B------:R-:W-:-:S04]  /*0180*/  ISETP.NE.AND P0, PT, R14, RZ, P0 ;  /* 0x000000ff0e00720c */ /* 0x000fc80000705270 */
[----:B------:R-:W-:-:S04]  /*0190*/  ISETP.NE.AND P0, PT, R9, RZ, P0 ;  /* 0x000000ff0900720c */ /* 0x000fc80000705270 */
[----:B------:R-:W-:Y:S01]  /*01a0*/  ISETP.NE.AND P0, PT, R9, UR4, P0 ;  /* 0x0000000409007c0c */ /* 0x000fe20008705270 */
[----:B-1----:R-:W-:Y:S02]  /*01b0*/  IMAD.U32 R8, RZ, RZ, UR10 ;  /* 0x0000000aff087e24 */ /* 0x002fe4000f8e00ff */
[----:B------:R-:W-:Y:S02]  /*01c0*/  IMAD.U32 R9, RZ, RZ, UR11 ;  /* 0x0000000bff097e24 */ /* 0x000fe4000f8e00ff */
[----:B0-----:R-:W-:-:S08]  /*01d0*/  IMAD.WIDE R2, R6, 0x8, R2 ;  /* 0x0000000806027825 */ /* 0x001fd000078e0202 */
[----:B------:R-:W0:Y:S08]  /*01e0*/  @!P0 LDC.64 R10, c[0x0][0x388] ;  /* 0x0000e200ff0a8b82 */ /* 0x000e300000000a00 */
[----:B------:R-:W1:Y:S01]  /*01f0*/  @!P0 LDC.64 R12, c[0x0][0x3a8] ;  /* 0x0000ea00ff0c8b82 */ /* 0x000e620000000a00 */
[----:B0-----:R-:W-:-:S05]  /*0200*/  @!P0 IMAD.WIDE R10, R6, 0x8, R10 ;  /* 0x00000008060a8825 */ /* 0x001fca00078e020a */
[----:B-1----:R0:W-:Y:S01]  /*0210*/  @!P0 STG.E.64 desc[UR6][R10.64], R12 ;  /* 0x0000000c0a008986 */ /* 0x0021e2000c101b06 */
[----:B------:R-:W-:Y:S05]  /*0220*/  @!P0 BRA `(.L_x_3) ;  /* 0x00000000006c8947 */ /* 0x000fea0003800000 */
[----:B------:R-:W1:Y:S01]  /*0230*/  LDC.64 R16, c[0x0][0x380] ;  /* 0x0000e000ff107b82 */ /* 0x000e620000000a00 */
[----:B------:R-:W2:Y:S01]  /*0240*/  LDCU.64 UR10, c[0x0][0x380] ;  /* 0x00007000ff0a77ac */ /* 0x000ea20008000a00 */
[----:B------:R-:W-:Y:S01]  /*0250*/  IADD3 R15, PT, PT, R14, -UR5, R7 ;  /* 0x800000050e0f7c10 */ /* 0x000fe2000fffe007 */
[----:B------:R-:W-:Y:S01]  /*0260*/  VIADD R9, R6, UR5 ;  /* 0x0000000506097c36 */ /* 0x000fe20008000000 */
[----:B------:R-:W-:Y:S02]  /*0270*/  SHF.R.S32.HI R8, RZ, 0x1f, R14 ;  /* 0x0000001fff087819 */ /* 0x000fe4000001140e */
[----:B0-----:R-:W-:Y:S02]  /*0280*/  IADD3 R10, P0, PT, R14, R7, RZ ;  /* 0x000000070e0a7210 */ /* 0x001fe40007f1e0ff */
[----:B------:R-:W0:Y:S02]  /*0290*/  LDC.64 R12, c[0x0][0x390] ;  /* 0x0000e400ff0c7b82 */ /* 0x000e240000000a00 */
[----:B------:R-:W-:-:S06]  /*02a0*/  LEA.HI.X.SX32 R7, R7, R8, 0x1, P0 ;  /* 0x0000000807077211 */ /* 0x000fcc00000f0eff */
[----:B------:R-:W3:Y:S01]  /*02b0*/  LDC.64 R22, c[0x0][0x398] ;  /* 0x0000e600ff167b82 */ /* 0x000ee20000000a00 */
[----:B--2---:R-:W-:Y:S01]  /*02c0*/  LEA R20, P0, R10, UR10, 0x3 ;  /* 0x0000000a0a147c11 */ /* 0x004fe2000f8018ff */
[----:B-1----:R-:W-:-:S04]  /*02d0*/  IMAD.WIDE R14, R15, 0x8, R16 ;  /* 0x000000080f0e7825 */ /* 0x002fc800078e0210 */
[----:B------:R-:W-:Y:S02]  /*02e0*/  IMAD.WIDE R16, R9, 0x8, R16 ;  /* 0x0000000809107825 */ /* 0x000fe400078e0210 */
[----:B------:R-:W2:Y:S01]  /*02f0*/  LDG.E.64 R14, desc[UR6][R14.64] ;  /* 0x000000060e0e7981 */ /* 0x000ea2000c1e1b00 */
[----:B------:R-:W-:-:S03]  /*0300*/  LEA.HI.X R21, R10, UR11, R7, 0x3, P0 ;  /* 0x0000000b0a157c11 */ /* 0x000fc600080f1c07 */
[----:B------:R-:W2:Y:S04]  /*0310*/  LDG.E.64 R16, desc[UR6][R16.64] ;  /* 0x0000000610107981 */ /* 0x000ea8000c1e1b00 */
[----:B------:R-:W4:Y:S01]  /*0320*/  LDG.E.64 R10, desc[UR6][R20.64+-0x8] ;  /* 0xfffff806140a7981 */ /* 0x000f22000c1e1b00 */
[----:B0-----:R-:W-:-:S03]  /*0330*/  IMAD.WIDE R12, R6, 0x8, R12 ;  /* 0x00000008060c7825 */ /* 0x001fc600078e020c */
[----:B------:R-:W5:Y:S04]  /*0340*/  LDG.E.64 R8, desc[UR6][R20.64+0x8] ;  /* 0x0000080614087981 */ /* 0x000f68000c1e1b00 */
[----:B------:R-:W3:Y:S01]  /*0350*/  LDG.E.64 R12, desc[UR6][R12.64] ;  /* 0x000000060c0c7981 */ /* 0x000ee2000c1e1b00 */
[----:B--2---:R-:W-:-:S08]  /*0360*/  DADD R18, R14, R16 ;  /* 0x000000000e127229 */ /* 0x004fd00000000010 */
[----:B----4-:R-:W-:Y:S02]  /*0370*/  DADD R10, R18, R10 ;  /* 0x00000000120a7229 */ /* 0x010fe4000000000a */
[----:B------:R-:W0:Y:S06]  /*0380*/  LDC.64 R18, c[0x0][0x388] ;  /* 0x0000e200ff127b82 */ /* 0x000e2c0000000a00 */
[----:B-----5:R-:W-:-:S08]  /*0390*/  DADD R8, R10, R8 ;  /* 0x000000000a087229 */ /* 0x020fd00000000008 */
[----:B---3--:R-:W-:-:S08]  /*03a0*/  DFMA R8, R12, R22, R8 ;  /* 0x000000160c08722b */ /* 0x008fd00000000008 */
[----:B------:R-:W-:Y:S01]  /*03b0*/  DMUL R8, R8, 0.25 ;  /* 0x3fd0000008087828 */ /* 0x000fe20000000000 */
[----:B0-----:R-:W-:-:S06]  /*03c0*/  IMAD.WIDE R18, R6, 0x8, R18 ;  /* 0x0000000806127825 */ /* 0x001fcc00078e0212 */
[----:B------:R1:W-:Y:S04]  /*03d0*/  STG.E.64 desc[UR6][R18.64], R8 ;  /* 0x0000000812007986 */ /* 0x0003e8000c101b06 */
.L_x_3:
[----:B------:R-:W-:Y:S05]  /*03e0*/  BSYNC.RECONVERGENT B1 ;  /* 0x0000000000017941 */ /* 0x000fea0003800200 */
.L_x_2:
[----:B------:R-:W2:Y:S02]  /*03f0*/  LDG.E.64 R2, desc[UR6][R2.64] ;  /* 0x0000000602027981 */ /* 0x000ea4000c1e1b00 */
[----:B--2---:R-:W-:-:S08]  /*0400*/  DADD R6, -R2, R8 ;  /* 0x0000000002067229 */ /* 0x004fd00000000108 */
[----:B------:R-:W-:-:S11]  /*0410*/  DADD R6, -RZ, |R6| ;  /* 0x00000000ff067229 */ /* 0x000fd60000000506 */
.L_x_1:
[----:B------:R-:W-:Y:S05]  /*0420*/  BSYNC.RECONVERGENT B0 ;  /* 0x0000000000007941 */ /* 0x000fea0003800200 */
.L_x_0:
[----:B------:R-:W2:Y:S01]  /*0430*/  S2UR UR5, SR_CgaCtaId ;  /* 0x00000000000579c3 */ /* 0x000ea20000008800 */
[----:B------:R-:W-:Y:S01]  /*0440*/  IMAD R4, R4, UR9, RZ ;  /* 0x0000000904047c24 */ /* 0x000fe2000f8e02ff */
[----:B------:R-:W-:Y:S01]  /*0450*/  UMOV UR4, 0x400 ;  /* 0x0000040000047882 */ /* 0x000fe20000000000 */
[----:B------:R-:W-:-:S03]  /*0460*/  ISETP.NE.AND P0, PT, R5, RZ, PT ;  /* 0x000000ff0500720c */ /* 0x000fc60003f05270 */
[----:B------:R-:W-:Y:S01]  /*0470*/  ISETP.GE.U32.AND P1, PT, R4, 0x2, PT ;  /* 0x000000020400780c */ /* 0x000fe20003f26070 */
[----:B--2---:R-:W-:-:S06]  /*0480*/  ULEA UR4, UR5, UR4, 0x18 ;  /* 0x0000000405047291 */ /* 0x004fcc000f8ec0ff */
[----:B-1----:R-:W-:-:S05]  /*0490*/  LEA R9, R5, UR4, 0x3 ;  /* 0x0000000405097c11 */ /* 0x002fca000f8e18ff */
[----:B------:R1:W-:Y:S01]  /*04a0*/  STS.64 [R9], R6 ;  /* 0x0000000609007388 */ /* 0x0003e20000000a00 */
[----:B------:R-:W-:Y:S06]  /*04b0*/  BAR.SYNC.DEFER_BLOCKING 0x0 ;  /* 0x0000000000007b1d */ /* 0x000fec0000010000 */
[----:B------:R-:W-:Y:S05]  /*04c0*/  @!P1 BRA `(.L_x_4) ;  /* 0x0000000000489947 */ /* 0x000fea0003800000 */
.L_x_5:
[----:B------:R-:W-:-:S04]  /*04d0*/  SHF.R.U32.HI R8, RZ, 0x1, R4 ;  /* 0x00000001ff087819 */ /* 0x000fc80000011604 */
[----:B------:R-:W-:-:S13]  /*04e0*/  ISETP.GE.U32.AND P1, PT, R5, R8, PT ;  /* 0x000000080500720c */ /* 0x000fda0003f26070 */
[----:B-1----:R-:W-:Y:S01]  /*04f0*/  @!P1 IMAD R6, R8, 0x8, R9 ;  /* 0x0000000808069824 */ /* 0x002fe200078e0209 */
[----:B------:R-:W0:Y:S05]  /*0500*/  @!P1 LDS.64 R2, [R9] ;  /* 0x0000000009029984 */ /* 0x000e2a0000000a00 */
[----:B------:R-:W1:Y:S01]  /*0510*/  @!P1 LDS.64 R6, [R6] ;  /* 0x0000000006069984 */ /* 0x000e620000000a00 */
[----:B0-----:R-:W-:Y:S01]  /*0520*/  @!P1 IMAD.MOV.U32 R10, RZ, RZ, R3 ;  /* 0x000000ffff0a9224 */ /* 0x001fe200078e0003 */
[----:B-1----:R-:W-:Y:S01]  /*0530*/  @!P1 DSETP.MAX.AND P2, P3, R2, R6, PT ;  /* 0x000000060200922a */ /* 0x002fe20003b4f000 */
[----:B------:R-:W-:Y:S02]  /*0540*/  @!P1 IMAD.MOV.U32 R11, RZ, RZ, R7 ;  /* 0x000000ffff0b9224 */ /* 0x000fe400078e0007 */
[----:B------:R-:W-:-:S03]  /*0550*/  @!P1 IMAD.MOV.U32 R3, RZ, RZ, R6 ;  /* 0x000000ffff039224 */ /* 0x000fc600078e0006 */
[----:B------:R-:W-:Y:S02]  /*0560*/  @!P1 FSEL R10, R10, R11, P2 ;  /* 0x0000000b0a0a9208 */ /* 0x000fe40001000000 */
[----:B------:R-:W-:Y:S02]  /*0570*/  @!P1 LOP3.LUT R11, R11, 0x80000, RZ, 0xfc, !PT ;  /* 0x000800000b0b9812 */ /* 0x000fe400078efcff */
[----:B------:R-:W-:Y:S02]  /*0580*/  @!P1 SEL R2, R2, R3, P2 ;  /* 0x0000000302029207 */ /* 0x000fe40001000000 */
[----:B------:R-:W-:-:S05]  /*0590*/  @!P1 SEL R3, R11, R10, P3 ;  /* 0x0000000a0b039207 */ /* 0x000fca0001800000 */
[----:B------:R2:W-:Y:S01]  /*05a0*/  @!P1 STS.64 [R9], R2 ;  /* 0x0000000209009388 */ /* 0x0005e20000000a00 */
[----:B------:R-:W-:Y:S01]  /*05b0*/  BAR.SYNC.DEFER_BLOCKING 0x0 ;  /* 0x0000000000007b1d */ /* 0x000fe20000010000 */
[----:B------:R-:W-:Y:S01]  /*05c0*/  ISETP.GT.U32.AND P1, PT, R4, 0x3, PT ;  /* 0x000000030400780c */ /* 0x000fe20003f24070 */
[----:B------:R-:W-:-:S12]  /*05d0*/  IMAD.MOV.U32 R4, RZ, RZ, R8 ;  /* 0x000000ffff047224 */ /* 0x000fd800078e0008 */
[----:B--2---:R-:W-:Y:S05]  /*05e0*/  @P1 BRA `(.L_x_5) ;  /* 0xfffffffc00b81947 */ /* 0x004fea000383ffff */
.L_x_4:
[----:B------:R-:W-:Y:S05]  /*05f0*/  @P0 EXIT ;  /* 0x000000000000094d */ /* 0x000fea0003800000 */
[----:B------:R-:W2:Y:S01]  /*0600*/  S2UR UR5, SR_CgaCtaId ;  /* 0x00000000000579c3 */ /* 0x000ea20000008800 */
[----:B------:R-:W-:-:S07]  /*0610*/  UMOV UR4, 0x400 ;  /* 0x0000040000047882 */ /* 0x000fce0000000000 */
[----:B-1----:R-:W1:Y:S08]  /*0620*/  LDC R7, c[0x0][0x370] ;  /* 0x0000dc00ff077b82 */ /* 0x002e700000000800 */
[----:B------:R-:W3:Y:S01]  /*0630*/  LDC.64 R4, c[0x0][0x3b0] ;  /* 0x0000ec00ff047b82 */ /* 0x000ee20000000a00 */
[----:B--2---:R-:W-:Y:S01]  /*0640*/  ULEA UR4, UR5, UR4, 0x18 ;  /* 0x0000000405047291 */ /* 0x004fe2000f8ec0ff */
[----:B-1----:R-:W-:-:S08]  /*0650*/  IMAD R7, R0, R7, UR8 ;  /* 0x0000000800077e24 */ /* 0x002fd0000f8e0207 */
[----:B------:R-:W1:Y:S01]  /*0660*/  LDS.64 R2, [UR4] ;  /* 0x00000004ff027984 */ /* 0x000e620008000a00 */
[----:B---3--:R-:W-:-:S05]  /*0670*/  IMAD.WIDE R4, R7, 0x8, R4 ;  /* 0x0000000807047825 */ /* 0x008fca00078e0204 */
[----:B-1----:R-:W-:Y:S01]  /*0680*/  STG.E.64 desc[UR6][R4.64], R2 ;  /* 0x0000000204007986 */ /* 0x002fe2000c101b06 */
[----:B------:R-:W-:Y:S05]  /*0690*/  EXIT ;  /* 0x000000000000794d */ /* 0x000fea0003800000 */
.L_x_6:
[----:B------:R-:W-:-:S00]  /*06a0*/  BRA `(.L_x_6) ;  /* 0xfffffffc00fc7947 */ /* 0x000fc0000383ffff */
[----:B------:R-:W-:-:S00]  /*06b0*/  NOP ;  /* 0x0000000000007918 */ /* 0x000fc00000000000 */
        /* <DEDUP_REMOVED lines=12> */
.L_x_7:


//--------------------- .nv.shared._Z19compute_temperaturePdS_S_didS_ --------------------------
	.section	.nv.shared._Z19compute_temperaturePdS_S_didS_,"aw",@nobits
	.sectionflags	@""
	.align	8
.nv.shared._Z19compute_temperaturePdS_S_didS_:
	.zero		3072


//--------------------- .nv.shared.reserved.0     --------------------------
	.section	.nv.shared.reserved.0,"aw",@nobits
	.weak		__nv_reservedSMEM_offset_0_alias
	.size		__nv_reservedSMEM_offset_0_alias, 0, 64
	.other		__nv_reservedSMEM_offset_0_alias,@"STO_CUDA_RESERVED_SHARED STV_DEFAULT"
__nv_reservedSMEM_offset_0_alias:
	.zero		0
	.zero		64


//--------------------- .nv.constant0._Z19compute_temperaturePdS_S_didS_ --------------------------
	.section	.nv.constant0._Z19compute_temperaturePdS_S_didS_,"a",@progbits
	.sectionflags	@""
	.align	4
.nv.constant0._Z19compute_temperaturePdS_S_didS_:
	.zero		952


//--------------------- SYMBOLS --------------------------

	.type		.nv.reservedSmem.offset0,@object
	.size		.nv.reservedSmem.offset0,0x4
	.type		.nv.reservedSmem.cap,@object
	.size		.nv.reservedSmem.cap,0x4
